//
// Generated by NVIDIA NVVM Compiler
//
// Compiler Build ID: CL-36424714
// Cuda compilation tools, release 13.0, V13.0.88
// Based on NVVM 20.0.0
//

.version 9.0
.target sm_100
.address_size 64

	// .globl	_Z14sayGlobalHellov
.extern .func  (.param .b32 func_retval0) vprintf
(
	.param .b64 vprintf_param_0,
	.param .b64 vprintf_param_1
)
;
.global .align 1 .b8 $str[17] = {72, 101, 108, 108, 111, 32, 102, 114, 111, 109, 32, 71, 80, 85, 33, 10};
.global .align 1 .b8 $str$1[20] = {72, 101, 108, 108, 111, 32, 102, 114, 111, 109, 32, 71, 80, 85, 33, 32, 37, 100, 10};
.global .align 1 .b8 $str$2[14] = {104, 101, 108, 108, 111, 32, 119, 111, 114, 108, 100, 33, 10};
.global .align 1 .b8 $str$3[41] = {99, 97, 108, 108, 32, 95, 95, 104, 111, 115, 116, 95, 95, 32, 95, 95, 100, 101, 118, 105, 99, 101, 95, 95, 32, 105, 110, 32, 95, 95, 103, 108, 111, 98, 97, 108, 95, 95, 58, 32};
.global .align 1 .b8 $str$4[41] = {99, 97, 108, 108, 32, 95, 95, 100, 101, 118, 105, 99, 101, 95, 95, 32, 102, 117, 110, 99, 116, 105, 111, 110, 32, 105, 110, 32, 95, 95, 103, 108, 111, 98, 97, 108, 95, 95, 58, 32};

.visible .entry _Z14sayGlobalHellov()
{
	.reg .b32 	%r<3>;
	.reg .b64 	%rd<3>;

	mov.u64 	%rd1, $str$2;
	cvta.global.u64 	%rd2, %rd1;
	{ // callseq 0, 0
	.param .b64 param0;
	st.param.b64 	[param0], %rd2;
	.param .b64 param1;
	st.param.b64 	[param1], 0;
	.param .b32 retval0;
	call.uni (retval0), 
	vprintf, 
	(
	param0, 
	param1
	);
	ld.param.b32 	%r1, [retval0];
	} // callseq 0
	ret;

}
	// .globl	_Z14call_in_globalv
.visible .entry _Z14call_in_globalv()
{
	.local .align 8 .b8 	__local_depot1[8];
	.reg .b64 	%SP;
	.reg .b64 	%SPL;
	.reg .b32 	%r<6>;
	.reg .b64 	%rd<7>;

	mov.u64 	%SPL, __local_depot1;
	cvta.local.u64 	%SP, %SPL;
	add.u64 	%rd1, %SP, 0;
	add.u64 	%rd2, %SPL, 0;
	mov.u64 	%rd3, $str$3;
	cvta.global.u64 	%rd4, %rd3;
	{ // callseq 1, 0
	.param .b64 param0;
	st.param.b64 	[param0], %rd4;
	.param .b64 param1;
	st.param.b64 	[param1], 0;
	.param .b32 retval0;
	call.uni (retval0), 
	vprintf, 
	(
	param0, 
	param1
	);
	ld.param.b32 	%r1, [retval0];
	} // callseq 1
	mov.b32 	%r3, 1000;
	st.local.u32 	[%rd2], %r3;
	mov.u64 	%rd5, $str$1;
	cvta.global.u64 	%rd6, %rd5;
	{ // callseq 2, 0
	.param .b64 param0;
	st.param.b64 	[param0], %rd6;
	.param .b64 param1;
	st.param.b64 	[param1], %rd1;
	.param .b32 retval0;
	call.uni (retval0), 
	vprintf, 
	(
	param0, 
	param1
	);
	ld.param.b32 	%r4, [retval0];
	} // callseq 2
	ret;

}
	// .globl	_Z10callDevicev
.visible .entry _Z10callDevicev()
{
	.reg .b32 	%r<5>;
	.reg .b64 	%rd<5>;

	mov.u64 	%rd1, $str$4;
	cvta.global.u64 	%rd2, %rd1;
	{ // callseq 3, 0
	.param .b64 param0;
	st.param.b64 	[param0], %rd2;
	.param .b64 param1;
	st.param.b64 	[param1], 0;
	.param .b32 retval0;
	call.uni (retval0), 
	vprintf, 
	(
	param0, 
	param1
	);
	ld.param.b32 	%r1, [retval0];
	} // callseq 3
	mov.u64 	%rd3, $str;
	cvta.global.u64 	%rd4, %rd3;
	{ // callseq 4, 0
	.param .b64 param0;
	st.param.b64 	[param0], %rd4;
	.param .b64 param1;
	st.param.b64 	[param1], 0;
	.param .b32 retval0;
	call.uni (retval0), 
	vprintf, 
	(
	param0, 
	param1
	);
	ld.param.b32 	%r3, [retval0];
	} // callseq 4
	ret;

}


// ===== COMPILED SASS (sm_100) =====

	.target	sm_100

	.elftype	@"ET_EXEC"


//--------------------- .note.nv.tkinfo           --------------------------
	.section	.note.nv.tkinfo,"",@"SHT_NOTE"
	.sectionflags	@"SHF_NOTE_NV_TKINFO"
	.tkinfo
        /*0018*/ 	.word	0x00000002
        /*0030*/ 	.string	""
        /*0030*/ 	.string	"ptxas"
        /*0030*/ 	.string	"Cuda compilation tools, release 13.0, V13.0.88"
        /*0030*/ 	.string	"Build cuda_13.0.r13.0/compiler.36424714_0"
        /*0030*/ 	.string	"-arch sm_100 -m 64 "



//--------------------- .note.nv.cuinfo           --------------------------
	.section	.note.nv.cuinfo,"",@"SHT_NOTE"
	.sectionflags	@"SHF_NOTE_NV_CUINFO"
        /*0018*/ 	.short	0x0002
        /*001a*/ 	.short	0x0064
        /*001c*/ 	.short	0x0082
	.zero		2


//--------------------- .nv.info                  --------------------------
	.section	.nv.info,"",@"SHT_CUDA_INFO"
	.align	4


	//----- nvinfo : EIATTR_REGCOUNT
	.align		4
        /*0000*/ 	.byte	0x04, 0x2f
        /*0002*/ 	.short	(.L_6 - .L_5)
	.align		4
.L_5:
        /*0004*/ 	.word	index@(_Z14sayGlobalHellov)
        /*0008*/ 	.word	0x00000018


	//----- nvinfo : EIATTR_FRAME_SIZE
	.align		4
.L_6:
        /*000c*/ 	.byte	0x04, 0x11
        /*000e*/ 	.short	(.L_8 - .L_7)
	.align		4
.L_7:
        /*0010*/ 	.word	index@(_Z14sayGlobalHellov)
        /*0014*/ 	.word	0x00000000


	//----- nvinfo : EIATTR_REGCOUNT
	.align		4
.L_8:
        /*0018*/ 	.byte	0x04, 0x2f
        /*001a*/ 	.short	(.L_10 - .L_9)
	.align		4
.L_9:
        /*001c*/ 	.word	index@(_Z14call_in_globalv)
        /*0020*/ 	.word	0x00000018


	//----- nvinfo : EIATTR_FRAME_SIZE
	.align		4
.L_10:
        /*0024*/ 	.byte	0x04, 0x11
        /*0026*/ 	.short	(.L_12 - .L_11)
	.align		4
.L_11:
        /*0028*/ 	.word	index@(_Z14call_in_globalv)
        /*002c*/ 	.word	0x00000008


	//----- nvinfo : EIATTR_REGCOUNT
	.align		4
.L_12:
        /*0030*/ 	.byte	0x04, 0x2f
        /*0032*/ 	.short	(.L_14 - .L_13)
	.align		4
.L_13:
        /*0034*/ 	.word	index@(_Z10callDevicev)
        /*0038*/ 	.word	0x00000018


	//----- nvinfo : EIATTR_FRAME_SIZE
	.align		4
.L_14:
        /*003c*/ 	.byte	0x04, 0x11
        /*003e*/ 	.short	(.L_16 - .L_15)
	.align		4
.L_15:
        /*0040*/ 	.word	index@(_Z10callDevicev)
        /*0044*/ 	.word	0x00000000


	//----- nvinfo : EIATTR_MIN_STACK_SIZE
	.align		4
.L_16:
        /*0048*/ 	.byte	0x04, 0x12
        /*004a*/ 	.short	(.L_18 - .L_17)
	.align		4
.L_17:
        /*004c*/ 	.word	index@(_Z10callDevicev)
        /*0050*/ 	.word	0x00000000


	//----- nvinfo : EIATTR_MIN_STACK_SIZE
	.align		4
.L_18:
        /*0054*/ 	.byte	0x04, 0x12
        /*0056*/ 	.short	(.L_20 - .L_19)
	.align		4
.L_19:
        /*0058*/ 	.word	index@(_Z14call_in_globalv)
        /*005c*/ 	.word	0x00000008


	//----- nvinfo : EIATTR_MIN_STACK_SIZE
	.align		4
.L_20:
        /*0060*/ 	.byte	0x04, 0x12
        /*0062*/ 	.short	(.L_22 - .L_21)
	.align		4
.L_21:
        /*0064*/ 	.word	index@(_Z14sayGlobalHellov)
        /*0068*/ 	.word	0x00000000
.L_22:


//--------------------- .nv.compat                --------------------------
	.section	.nv.compat,"",@"SHT_CUDA_COMPAT_INFO"
	.align	4
        /*0000*/ 	.byte	0x02, 0x09, 0x00, 0x00, 0x02, 0x02, 0x01, 0x00, 0x02, 0x05, 0x05, 0x00, 0x03, 0x07, 0x01, 0x01
        /*0010*/ 	.byte	0x02, 0x03, 0x00, 0x00, 0x02, 0x06, 0x01, 0x00, 0x04, 0x0b, 0x08, 0x00, 0x09, 0x00, 0x00, 0x00
        /*0020*/ 	.byte	0x00, 0x00, 0x00, 0x00


//--------------------- .nv.info._Z10callDevicev  --------------------------
	.section	.nv.info._Z10callDevicev,"",@"SHT_CUDA_INFO"
	.sectionflags	@""
	.align	4


	//----- nvinfo : EIATTR_CUDA_API_VERSION
	.align		4
        /*0000*/ 	.byte	0x04, 0x37
        /*0002*/ 	.short	(.L_24 - .L_23)
.L_23:
        /*0004*/ 	.word	0x00000082


	//----- nvinfo : EIATTR_SPARSE_MMA_MASK
	.align		4
.L_24:
        /*0008*/ 	.byte	0x03, 0x50
        /*000a*/ 	.short	0x0000


	//----- nvinfo : EIATTR_MAXREG_COUNT
	.align		4
        /*000c*/ 	.byte	0x03, 0x1b
        /*000e*/ 	.short	0x00ff


	//----- nvinfo : EIATTR_EXTERNS
	.align		4
        /*0010*/ 	.byte	0x04, 0x0f
        /*0012*/ 	.short	(.L_26 - .L_25)


	//   ....[0]....
	.align		4
.L_25:
        /*0014*/ 	.word	index@(vprintf)


	//----- nvinfo : EIATTR_MERCURY_ISA_VERSION
	.align		4
.L_26:
        /*0018*/ 	.byte	0x03, 0x5f
        /*001a*/ 	.short	0x0101


	//----- nvinfo : EIATTR_VRC_CTA_INIT_COUNT
	.align		4
        /*001c*/ 	.byte	0x02, 0x4a
	.zero		1
	.zero		1


	//----- nvinfo : EIATTR_SYSCALL_OFFSETS
	.align		4
        /*0020*/ 	.byte	0x04, 0x46
        /*0022*/ 	.short	(.L_28 - .L_27)


	//   ....[0]....
.L_27:
        /*0024*/ 	.word	0x00000080


	//   ....[1]....
        /*0028*/ 	.word	0x000000f0


	//----- nvinfo : EIATTR_EXIT_INSTR_OFFSETS
	.align		4
.L_28:
        /*002c*/ 	.byte	0x04, 0x1c
        /*002e*/ 	.short	(.L_30 - .L_29)


	//   ....[0]....
.L_29:
        /*0030*/ 	.word	0x00000100


	//----- nvinfo : EIATTR_SW_WAR
	.align		4
.L_30:
        /*0034*/ 	.byte	0x04, 0x36
        /*0036*/ 	.short	(.L_32 - .L_31)
.L_31:
        /*0038*/ 	.word	0x00000008
.L_32:


//--------------------- .nv.info._Z14call_in_globalv --------------------------
	.section	.nv.info._Z14call_in_globalv,"",@"SHT_CUDA_INFO"
	.sectionflags	@""
	.align	4


	//----- nvinfo : EIATTR_CUDA_API_VERSION
	.align		4
        /*0000*/ 	.byte	0x04, 0x37
        /*0002*/ 	.short	(.L_34 - .L_33)
.L_33:
        /*0004*/ 	.word	0x00000082


	//----- nvinfo : EIATTR_SPARSE_MMA_MASK
	.align		4
.L_34:
        /*0008*/ 	.byte	0x03, 0x50
        /*000a*/ 	.short	0x0000


	//----- nvinfo : EIATTR_MAXREG_COUNT
	.align		4
        /*000c*/ 	.byte	0x03, 0x1b
        /*000e*/ 	.short	0x00ff


	//----- nvinfo : EIATTR_EXTERNS
	.align		4
        /*0010*/ 	.byte	0x04, 0x0f
        /*0012*/ 	.short	(.L_36 - .L_35)


	//   ....[0]....
	.align		4
.L_35:
        /*0014*/ 	.word	index@(vprintf)


	//----- nvinfo : EIATTR_MERCURY_ISA_VERSION
	.align		4
.L_36:
        /*0018*/ 	.byte	0x03, 0x5f
        /*001a*/ 	.short	0x0101


	//----- nvinfo : EIATTR_VRC_CTA_INIT_COUNT
	.align		4
        /*001c*/ 	.byte	0x02, 0x4a
	.zero		1
	.zero		1


	//----- nvinfo : EIATTR_SYSCALL_OFFSETS
	.align		4
        /*0020*/ 	.byte	0x04, 0x46
        /*0022*/ 	.short	(.L_38 - .L_37)


	//   ....[0]....
.L_37:
        /*0024*/ 	.word	0x000000d0


	//   ....[1]....
        /*0028*/ 	.word	0x00000170


	//----- nvinfo : EIATTR_EXIT_INSTR_OFFSETS
	.align		4
.L_38:
        /*002c*/ 	.byte	0x04, 0x1c
        /*002e*/ 	.short	(.L_40 - .L_39)


	//   ....[0]....
.L_39:
        /*0030*/ 	.word	0x00000180


	//----- nvinfo : EIATTR_SW_WAR
	.align		4
.L_40:
        /*0034*/ 	.byte	0x04, 0x36
        /*0036*/ 	.short	(.L_42 - .L_41)
.L_41:
        /*0038*/ 	.word	0x00000008
.L_42:


//--------------------- .nv.info._Z14sayGlobalHellov --------------------------
	.section	.nv.info._Z14sayGlobalHellov,"",@"SHT_CUDA_INFO"
	.sectionflags	@""
	.align	4


	//----- nvinfo : EIATTR_CUDA_API_VERSION
	.align		4
        /*0000*/ 	.byte	0x04, 0x37
        /*0002*/ 	.short	(.L_44 - .L_43)
.L_43:
        /*0004*/ 	.word	0x00000082


	//----- nvinfo : EIATTR_SPARSE_MMA_MASK
	.align		4
.L_44:
        /*0008*/ 	.byte	0x03, 0x50
        /*000a*/ 	.short	0x0000


	//----- nvinfo : EIATTR_MAXREG_COUNT
	.align		4
        /*000c*/ 	.byte	0x03, 0x1b
        /*000e*/ 	.short	0x00ff


	//----- nvinfo : EIATTR_EXTERNS
	.align		4
        /*0010*/ 	.byte	0x04, 0x0f
        /*0012*/ 	.short	(.L_46 - .L_45)


	//   ....[0]....
	.align		4
.L_45:
        /*0014*/ 	.word	index@(vprintf)


	//----- nvinfo : EIATTR_MERCURY_ISA_VERSION
	.align		4
.L_46:
        /*0018*/ 	.byte	0x03, 0x5f
        /*001a*/ 	.short	0x0101


	//----- nvinfo : EIATTR_VRC_CTA_INIT_COUNT
	.align		4
        /*001c*/ 	.byte	0x02, 0x4a
	.zero		1
	.zero		1


	//----- nvinfo : EIATTR_SYSCALL_OFFSETS
	.align		4
        /*0020*/ 	.byte	0x04, 0x46
        /*0022*/ 	.short	(.L_48 - .L_47)


	//   ....[0]....
.L_47:
        /*0024*/ 	.word	0x00000080


	//----- nvinfo : EIATTR_EXIT_INSTR_OFFSETS
	.align		4
.L_48:
        /*0028*/ 	.byte	0x04, 0x1c
        /*002a*/ 	.short	(.L_50 - .L_49)


	//   ....[0]....
.L_49:
        /*002c*/ 	.word	0x00000090


	//----- nvinfo : EIATTR_SW_WAR
	.align		4
.L_50:
        /*0030*/ 	.byte	0x04, 0x36
        /*0032*/ 	.short	(.L_52 - .L_51)
.L_51:
        /*0034*/ 	.word	0x00000008
.L_52:


//--------------------- .nv.callgraph             --------------------------
	.section	.nv.callgraph,"",@"SHT_CUDA_CALLGRAPH"
	.align	4
	.sectionentsize	8
	.align		4
        /*0000*/ 	.word	0x00000000
	.align		4
        /*0004*/ 	.word	0xffffffff
	.align		4
        /*0008*/ 	.word	index@(_Z10callDevicev)
	.align		4
        /*000c*/ 	.word	index@(vprintf)
	.align		4
        /*0010*/ 	.word	index@(_Z14call_in_globalv)
	.align		4
        /*0014*/ 	.word	index@(vprintf)
	.align		4
        /*0018*/ 	.word	index@(_Z14sayGlobalHellov)
	.align		4
        /*001c*/ 	.word	index@(vprintf)
	.align		4
        /*0020*/ 	.word	0x00000000
	.align		4
        /*0024*/ 	.word	0xfffffffe
	.align		4
        /*0028*/ 	.word	0x00000000
	.align		4
        /*002c*/ 	.word	0xfffffffd
	.align		4
        /*0030*/ 	.word	0x00000000
	.align		4
        /*0034*/ 	.word	0xfffffffc


//--------------------- .nv.constant4             --------------------------
	.section	.nv.constant4,"a",@progbits
	.align	8
	.align		8
.nv.constant4:
        /*0000*/ 	.dword	vprintf
	.align		8
        /*0008*/ 	.dword	$str
	.align		8
        /*0010*/ 	.dword	$str$1
	.align		8
        /*0018*/ 	.dword	$str$2
	.align		8
        /*0020*/ 	.dword	$str$3
	.align		8
        /*0028*/ 	.dword	$str$4


//--------------------- .text._Z10callDevicev     --------------------------
	.section	.text._Z10callDevicev,"ax",@progbits
	.align	128
        .global         _Z10callDevicev
        .type           _Z10callDevicev,@function
        .size           _Z10callDevicev,(.L_x_8 - _Z10callDevicev)
        .other          _Z10callDevicev,@"STO_CUDA_ENTRY STV_DEFAULT"
_Z10callDevicev:
.text._Z10callDevicev:
[----:B------:R-:W0:Y:S01]  /*0000*/  LDC R1, c[0x0][0x37c] ;  /* 0x0000df00ff017b82 */ /* 0x000e220000000800 */
[----:B------:R-:W-:Y:S01]  /*0010*/  MOV R2, 0x0 ;  /* 0x0000000000027802 */ /* 0x000fe20000000f00 */
[----:B------:R-:W1:Y:S01]  /*0020*/  LDCU.64 UR4, c[0x4][0x28] ;  /* 0x01000500ff0477ac */ /* 0x000e620008000a00 */
[----:B------:R-:W-:-:S05]  /*0030*/  CS2R R6, SRZ ;  /* 0x0000000000067805 */ /* 0x000fca000001ff00 */
[----:B------:R2:W3:Y:S01]  /*0040*/  LDC.64 R8, c[0x4][R2] ;  /* 0x0100000002087b82 */ /* 0x0004e20000000a00 */
[----:B-1----:R-:W-:Y:S02]  /*0050*/  IMAD.U32 R4, RZ, RZ, UR4 ;  /* 0x00000004ff047e24 */ /* 0x002fe4000f8e00ff */
[----:B--2---:R-:W-:-:S07]  /*0060*/  IMAD.U32 R5, RZ, RZ, UR5 ;  /* 0x00000005ff057e24 */ /* 0x004fce000f8e00ff */
[----:B------:R-:W-:-:S07]  /*0070*/  LEPC R20, `(.L_x_0) ;  /* 0x000000001014794e */ /* 0x000fce0000000000 */
[----:B0--3--:R-:W-:Y:S05]  /*0080*/  CALL.ABS.NOINC R8 ;  /* 0x0000000008007343 */ /* 0x009fea0003c00000 */
.L_x_0:
[----:B------:R-:W0:Y:S01]  /*0090*/  LDC.64 R2, c[0x4][R2] ;  /* 0x0100000002027b82 */ /* 0x000e220000000a00 */
[----:B------:R-:W1:Y:S01]  /*00a0*/  LDCU.64 UR4, c[0x4][0x8] ;  /* 0x01000100ff0477ac */ /* 0x000e620008000a00 */
[----:B------:R-:W-:Y:S01]  /*00b0*/  CS2R R6, SRZ ;  /* 0x0000000000067805 */ /* 0x000fe2000001ff00 */
[----:B-1----:R-:W-:Y:S02]  /*00c0*/  IMAD.U32 R4, RZ, RZ, UR4 ;  /* 0x00000004ff047e24 */ /* 0x002fe4000f8e00ff */
[----:B------:R-:W-:-:S07]  /*00d0*/  IMAD.U32 R5, RZ, RZ, UR5 ;  /* 0x00000005ff057e24 */ /* 0x000fce000f8e00ff */
[----:B------:R-:W-:-:S07]  /*00e0*/  LEPC R20, `(.L_x_1) ;  /* 0x000000001014794e */ /* 0x000fce0000000000 */
[----:B0-----:R-:W-:Y:S05]  /*00f0*/  CALL.ABS.NOINC R2 ;  /* 0x0000000002007343 */ /* 0x001fea0003c00000 */
.L_x_1:
[----:B------:R-:W-:Y:S05]  /*0100*/  EXIT ;  /* 0x000000000000794d */ /* 0x000fea0003800000 */
.L_x_2:
[----:B------:R-:W-:-:S00]  /*0110*/  BRA `(.L_x_2) ;  /* 0xfffffffc00fc7947 */ /* 0x000fc0000383ffff */
[----:B------:R-:W-:-:S00]  /*0120*/  NOP ;  /* 0x0000000000007918 */ /* 0x000fc00000000000 */
        /* <DEDUP_REMOVED lines=13> */
.L_x_8:


//--------------------- .text._Z14call_in_globalv --------------------------
	.section	.text._Z14call_in_globalv,"ax",@progbits
	.align	128
        .global         _Z14call_in_globalv
        .type           _Z14call_in_globalv,@function
        .size           _Z14call_in_globalv,(.L_x_9 - _Z14call_in_globalv)
        .other          _Z14call_in_globalv,@"STO_CUDA_ENTRY STV_DEFAULT"
_Z14call_in_globalv:
.text._Z14call_in_globalv:
[----:B------:R-:W0:Y:S01]  /*0000*/  LDC R1, c[0x0][0x37c] ;  /* 0x0000df00ff017b82 */ /* 0x000e220000000800 */
[----:B------:R-:W-:Y:S01]  /*0010*/  MOV R2, 0x0 ;  /* 0x0000000000027802 */ /* 0x000fe20000000f00 */
[----:B------:R-:W1:Y:S01]  /*0020*/  LDCU UR4, c[0x0][0x2f8] ;  /* 0x00005f00ff0477ac */ /* 0x000e620008000800 */
[----:B0-----:R-:W-:Y:S01]  /*0030*/  VIADD R1, R1, 0xfffffff8 ;  /* 0xfffffff801017836 */ /* 0x001fe20000000000 */
[----:B------:R-:W-:-:S04]  /*0040*/  CS2R R6, SRZ ;  /* 0x0000000000067805 */ /* 0x000fc8000001ff00 */
[----:B------:R0:W2:Y:S01]  /*0050*/  LDC.64 R8, c[0x4][R2] ;  /* 0x0100000002087b82 */ /* 0x0000a20000000a00 */
[----:B------:R-:W3:Y:S01]  /*0060*/  LDCU.64 UR6, c[0x4][0x20] ;  /* 0x01000400ff0677ac */ /* 0x000ee20008000a00 */
[----:B------:R-:W4:Y:S01]  /*0070*/  LDCU UR5, c[0x0][0x2fc] ;  /* 0x00005f80ff0577ac */ /* 0x000f220008000800 */
[----:B-1----:R-:W-:Y:S01]  /*0080*/  IADD3 R16, P0, PT, R1, UR4, RZ ;  /* 0x0000000401107c10 */ /* 0x002fe2000ff1e0ff */
[----:B---3--:R-:W-:Y:S02]  /*0090*/  IMAD.U32 R4, RZ, RZ, UR6 ;  /* 0x00000006ff047e24 */ /* 0x008fe4000f8e00ff */
[----:B------:R-:W-:Y:S01]  /*00a0*/  IMAD.U32 R5, RZ, RZ, UR7 ;  /* 0x00000007ff057e24 */ /* 0x000fe2000f8e00ff */
[----:B0---4-:R-:W-:-:S09]  /*00b0*/  IADD3.X R17, PT, PT, RZ, UR5, RZ, P0, !PT ;  /* 0x00000005ff117c10 */ /* 0x011fd200087fe4ff */
[----:B------:R-:W-:-:S07]  /*00c0*/  LEPC R20, `(.L_x_3) ;  /* 0x000000001014794e */ /* 0x000fce0000000000 */
[----:B--2---:R-:W-:Y:S05]  /*00d0*/  CALL.ABS.NOINC R8 ;  /* 0x0000000008007343 */ /* 0x004fea0003c00000 */
.L_x_3:
[----:B------:R-:W-:Y:S01]  /*00e0*/  IMAD.MOV.U32 R0, RZ, RZ, 0x3e8 ;  /* 0x000003e8ff007424 */ /* 0x000fe200078e00ff */
[----:B------:R-:W0:Y:S01]  /*00f0*/  LDC.64 R2, c[0x4][R2] ;  /* 0x0100000002027b82 */ /* 0x000e220000000a00 */
[----:B------:R-:W1:Y:S01]  /*0100*/  LDCU.64 UR4, c[0x4][0x10] ;  /* 0x01000200ff0477ac */ /* 0x000e620008000a00 */
[----:B------:R-:W-:Y:S01]  /*0110*/  IMAD.MOV.U32 R6, RZ, RZ, R16 ;  /* 0x000000ffff067224 */ /* 0x000fe200078e0010 */
[----:B------:R-:W-:Y:S01]  /*0120*/  MOV R7, R17 ;  /* 0x0000001100077202 */ /* 0x000fe20000000f00 */
[----:B------:R2:W-:Y:S01]  /*0130*/  STL [R1], R0 ;  /* 0x0000000001007387 */ /* 0x0005e20000100800 */
[----:B-1----:R-:W-:Y:S01]  /*0140*/  IMAD.U32 R4, RZ, RZ, UR4 ;  /* 0x00000004ff047e24 */ /* 0x002fe2000f8e00ff */
[----:B--2---:R-:W-:-:S07]  /*0150*/  MOV R5, UR5 ;  /* 0x0000000500057c02 */ /* 0x004fce0008000f00 */
[----:B------:R-:W-:-:S07]  /*0160*/  LEPC R20, `(.L_x_4) ;  /* 0x000000001014794e */ /* 0x000fce0000000000 */
[----:B0-----:R-:W-:Y:S05]  /*0170*/  CALL.ABS.NOINC R2 ;  /* 0x0000000002007343 */ /* 0x001fea0003c00000 */
.L_x_4:
[----:B------:R-:W-:Y:S05]  /*0180*/  EXIT ;  /* 0x000000000000794d */ /* 0x000fea0003800000 */
.L_x_5:
        /* <DEDUP_REMOVED lines=15> */
.L_x_9:


//--------------------- .text._Z14sayGlobalHellov --------------------------
	.section	.text._Z14sayGlobalHellov,"ax",@progbits
	.align	128
        .global         _Z14sayGlobalHellov
        .type           _Z14sayGlobalHellov,@function
        .size           _Z14sayGlobalHellov,(.L_x_10 - _Z14sayGlobalHellov)
        .other          _Z14sayGlobalHellov,@"STO_CUDA_ENTRY STV_DEFAULT"
_Z14sayGlobalHellov:
.text._Z14sayGlobalHellov:
        /* <DEDUP_REMOVED lines=9> */
.L_x_6:
[----:B------:R-:W-:Y:S05]  /*0090*/  EXIT ;  /* 0x000000000000794d */ /* 0x000fea0003800000 */
.L_x_7:
        /* <DEDUP_REMOVED lines=14> */
.L_x_10:


//--------------------- .nv.global.init           --------------------------
	.section	.nv.global.init,"aw",@progbits
.nv.global.init:
	.type		$str$2,@object
	.size		$str$2,($str - $str$2)
$str$2:
        /*0000*/ 	.byte	0x68, 0x65, 0x6c, 0x6c, 0x6f, 0x20, 0x77, 0x6f, 0x72, 0x6c, 0x64, 0x21, 0x0a, 0x00
	.type		$str,@object
	.size		$str,($str$1 - $str)
$str:
        /*000e*/ 	.byte	0x48, 0x65, 0x6c, 0x6c, 0x6f, 0x20, 0x66, 0x72, 0x6f, 0x6d, 0x20, 0x47, 0x50, 0x55, 0x21, 0x0a
        /*001e*/ 	.byte	0x00
	.type		$str$1,@object
	.size		$str$1,($str$4 - $str$1)
$str$1:
        /*001f*/ 	.byte	0x48, 0x65, 0x6c, 0x6c, 0x6f, 0x20, 0x66, 0x72, 0x6f, 0x6d, 0x20, 0x47, 0x50, 0x55, 0x21, 0x20
        /*002f*/ 	.byte	0x25, 0x64, 0x0a, 0x00
	.type		$str$4,@object
	.size		$str$4,($str$3 - $str$4)
$str$4:
        /*0033*/ 	.byte	0x63, 0x61, 0x6c, 0x6c, 0x20, 0x5f, 0x5f, 0x64, 0x65, 0x76, 0x69, 0x63, 0x65, 0x5f, 0x5f, 0x20
        /*0043*/ 	.byte	0x66, 0x75, 0x6e, 0x63, 0x74, 0x69, 0x6f, 0x6e, 0x20, 0x69, 0x6e, 0x20, 0x5f, 0x5f, 0x67, 0x6c
        /*0053*/ 	.byte	0x6f, 0x62, 0x61, 0x6c, 0x5f, 0x5f, 0x3a, 0x20, 0x00
	.type		$str$3,@object
	.size		$str$3,(.L_3 - $str$3)
$str$3:
        /*005c*/ 	.byte	0x63, 0x61, 0x6c, 0x6c, 0x20, 0x5f, 0x5f, 0x68, 0x6f, 0x73, 0x74, 0x5f, 0x5f, 0x20, 0x5f, 0x5f
        /*006c*/ 	.byte	0x64, 0x65, 0x76, 0x69, 0x63, 0x65, 0x5f, 0x5f, 0x20, 0x69, 0x6e, 0x20, 0x5f, 0x5f, 0x67, 0x6c
        /*007c*/ 	.byte	0x6f, 0x62, 0x61, 0x6c, 0x5f, 0x5f, 0x3a, 0x20, 0x00
.L_3:


//--------------------- .nv.shared.reserved.0     --------------------------
	.section	.nv.shared.reserved.0,"aw",@nobits
	.weak		__nv_reservedSMEM_offset_0_alias
	.size		__nv_reservedSMEM_offset_0_alias, 0, 64
	.other		__nv_reservedSMEM_offset_0_alias,@"STO_CUDA_RESERVED_SHARED STV_DEFAULT"
__nv_reservedSMEM_offset_0_alias:
	.zero		0
	.zero		64


//--------------------- .nv.constant0._Z10callDevicev --------------------------
	.section	.nv.constant0._Z10callDevicev,"a",@progbits
	.sectionflags	@""
	.align	4
.nv.constant0._Z10callDevicev:
	.zero		896


//--------------------- .nv.constant0._Z14call_in_globalv --------------------------
	.section	.nv.constant0._Z14call_in_globalv,"a",@progbits
	.sectionflags	@""
	.align	4
.nv.constant0._Z14call_in_globalv:
	.zero		896


//--------------------- .nv.constant0._Z14sayGlobalHellov --------------------------
	.section	.nv.constant0._Z14sayGlobalHellov,"a",@progbits
	.sectionflags	@""
	.align	4
.nv.constant0._Z14sayGlobalHellov:
	.zero		896


//--------------------- SYMBOLS --------------------------

	.type		.nv.reservedSmem.offset0,@object
	.size		.nv.reservedSmem.offset0,0x4
	.type		vprintf,@function
